//
// Generated by NVIDIA NVVM Compiler
//
// Compiler Build ID: CL-36424714
// Cuda compilation tools, release 13.0, V13.0.88
// Based on NVVM 20.0.0
//

.version 9.0
.target sm_100
.address_size 64

	// .globl	_Z1fPiiS_
.extern .shared .align 16 .b8 sdata[];

.visible .entry _Z1fPiiS_(
	.param .u64 .ptr .align 1 _Z1fPiiS__param_0,
	.param .u32 _Z1fPiiS__param_1,
	.param .u64 .ptr .align 1 _Z1fPiiS__param_2
)
{
	.reg .pred 	%p<8>;
	.reg .b32 	%r<42>;
	.reg .b64 	%rd<9>;

	ld.param.u64 	%rd3, [_Z1fPiiS__param_0];
	ld.param.u32 	%r16, [_Z1fPiiS__param_1];
	ld.param.u64 	%rd2, [_Z1fPiiS__param_2];
	cvta.to.global.u64 	%rd4, %rd3;
	mov.u32 	%r1, %tid.x;
	mov.u32 	%r2, %ctaid.x;
	mov.u32 	%r41, %ntid.x;
	mad.lo.s32 	%r18, %r2, %r41, %r1;
	shl.b32 	%r4, %r18, 1;
	setp.ge.u32 	%p1, %r4, %r16;
	mul.wide.u32 	%rd5, %r4, 4;
	add.s64 	%rd1, %rd4, %rd5;
	mov.b32 	%r39, 0;
	@%p1 bra 	$L__BB0_2;
	ld.global.u32 	%r39, [%rd1];
$L__BB0_2:
	shl.b32 	%r20, %r1, 3;
	mov.u32 	%r21, sdata;
	add.s32 	%r7, %r21, %r20;
	st.shared.u32 	[%r7], %r39;
	add.s32 	%r8, %r4, 1;
	setp.ge.u32 	%p2, %r8, %r16;
	mov.b32 	%r40, 0;
	@%p2 bra 	$L__BB0_4;
	ld.global.u32 	%r40, [%rd1+4];
$L__BB0_4:
	st.shared.u32 	[%r7+4], %r40;
	bar.sync 	0;
	shl.b32 	%r22, %r1, 1;
	add.s32 	%r11, %r22, 2;
	shl.b32 	%r12, %r41, 1;
$L__BB0_5:
	mul.lo.s32 	%r14, %r11, %r41;
	add.s32 	%r23, %r14, %r41;
	add.s32 	%r24, %r23, -1;
	setp.ge.u32 	%p3, %r24, %r12;
	@%p3 bra 	$L__BB0_7;
	shl.b32 	%r25, %r14, 2;
	add.s32 	%r27, %r21, %r25;
	ld.shared.u32 	%r28, [%r27+-4];
	shl.b32 	%r29, %r41, 2;
	add.s32 	%r30, %r27, %r29;
	ld.shared.u32 	%r31, [%r30+-4];
	add.s32 	%r32, %r31, %r28;
	st.shared.u32 	[%r30+-4], %r32;
$L__BB0_7:
	shr.u32 	%r15, %r41, 1;
	bar.sync 	0;
	setp.gt.u32 	%p4, %r41, 1;
	mov.u32 	%r41, %r15;
	@%p4 bra 	$L__BB0_5;
	setp.ne.s32 	%p5, %r1, 0;
	@%p5 bra 	$L__BB0_10;
	shl.b32 	%r33, %r12, 2;
	add.s32 	%r35, %r21, %r33;
	ld.shared.u32 	%r36, [%r35+-4];
	cvta.to.global.u64 	%rd6, %rd2;
	mul.wide.u32 	%rd7, %r2, 4;
	add.s64 	%rd8, %rd6, %rd7;
	st.global.u32 	[%rd8], %r36;
$L__BB0_10:
	setp.ge.u32 	%p6, %r4, %r16;
	@%p6 bra 	$L__BB0_12;
	ld.shared.u32 	%r37, [%r7];
	st.global.u32 	[%rd1], %r37;
$L__BB0_12:
	setp.ge.u32 	%p7, %r8, %r16;
	@%p7 bra 	$L__BB0_14;
	ld.shared.u32 	%r38, [%r7+4];
	st.global.u32 	[%rd1+4], %r38;
$L__BB0_14:
	ret;

}


// ===== COMPILED SASS (sm_100) =====

	.target	sm_100

	.elftype	@"ET_EXEC"


//--------------------- .note.nv.tkinfo           --------------------------
	.section	.note.nv.tkinfo,"",@"SHT_NOTE"
	.sectionflags	@"SHF_NOTE_NV_TKINFO"
	.tkinfo
        /*0018*/ 	.word	0x00000002
        /*0030*/ 	.string	""
        /*0030*/ 	.string	"ptxas"
        /*0030*/ 	.string	"Cuda compilation tools, release 13.0, V13.0.88"
        /*0030*/ 	.string	"Build cuda_13.0.r13.0/compiler.36424714_0"
        /*0030*/ 	.string	"-arch sm_100 -m 64 "



//--------------------- .note.nv.cuinfo           --------------------------
	.section	.note.nv.cuinfo,"",@"SHT_NOTE"
	.sectionflags	@"SHF_NOTE_NV_CUINFO"
        /*0018*/ 	.short	0x0002
        /*001a*/ 	.short	0x0064
        /*001c*/ 	.short	0x0082
	.zero		2


//--------------------- .nv.info                  --------------------------
	.section	.nv.info,"",@"SHT_CUDA_INFO"
	.align	4


	//----- nvinfo : EIATTR_REGCOUNT
	.align		4
        /*0000*/ 	.byte	0x04, 0x2f
        /*0002*/ 	.short	(.L_1 - .L_0)
	.align		4
.L_0:
        /*0004*/ 	.word	index@(_Z1fPiiS_)
        /*0008*/ 	.word	0x00000014


	//----- nvinfo : EIATTR_FRAME_SIZE
	.align		4
.L_1:
        /*000c*/ 	.byte	0x04, 0x11
        /*000e*/ 	.short	(.L_3 - .L_2)
	.align		4
.L_2:
        /*0010*/ 	.word	index@(_Z1fPiiS_)
        /*0014*/ 	.word	0x00000000


	//----- nvinfo : EIATTR_MIN_STACK_SIZE
	.align		4
.L_3:
        /*0018*/ 	.byte	0x04, 0x12
        /*001a*/ 	.short	(.L_5 - .L_4)
	.align		4
.L_4:
        /*001c*/ 	.word	index@(_Z1fPiiS_)
        /*0020*/ 	.word	0x00000000
.L_5:


//--------------------- .nv.compat                --------------------------
	.section	.nv.compat,"",@"SHT_CUDA_COMPAT_INFO"
	.align	4
        /*0000*/ 	.byte	0x02, 0x09, 0x00, 0x00, 0x02, 0x02, 0x01, 0x00, 0x02, 0x05, 0x05, 0x00, 0x03, 0x07, 0x01, 0x01
        /*0010*/ 	.byte	0x02, 0x03, 0x00, 0x00, 0x02, 0x06, 0x01, 0x00, 0x04, 0x0b, 0x08, 0x00, 0x09, 0x00, 0x00, 0x00
        /*0020*/ 	.byte	0x00, 0x00, 0x00, 0x00


//--------------------- .nv.info._Z1fPiiS_        --------------------------
	.section	.nv.info._Z1fPiiS_,"",@"SHT_CUDA_INFO"
	.sectionflags	@""
	.align	4


	//----- nvinfo : EIATTR_CUDA_API_VERSION
	.align		4
        /*0000*/ 	.byte	0x04, 0x37
        /*0002*/ 	.short	(.L_7 - .L_6)
.L_6:
        /*0004*/ 	.word	0x00000082


	//----- nvinfo : EIATTR_KPARAM_INFO
	.align		4
.L_7:
        /*0008*/ 	.byte	0x04, 0x17
        /*000a*/ 	.short	(.L_9 - .L_8)
.L_8:
        /*000c*/ 	.word	0x00000000
        /*0010*/ 	.short	0x0002
        /*0012*/ 	.short	0x0010
        /*0014*/ 	.byte	0x00, 0xf5, 0x21, 0x00


	//----- nvinfo : EIATTR_KPARAM_INFO
	.align		4
.L_9:
        /*0018*/ 	.byte	0x04, 0x17
        /*001a*/ 	.short	(.L_11 - .L_10)
.L_10:
        /*001c*/ 	.word	0x00000000
        /*0020*/ 	.short	0x0001
        /*0022*/ 	.short	0x0008
        /*0024*/ 	.byte	0x00, 0xf0, 0x11, 0x00


	//----- nvinfo : EIATTR_KPARAM_INFO
	.align		4
.L_11:
        /*0028*/ 	.byte	0x04, 0x17
        /*002a*/ 	.short	(.L_13 - .L_12)
.L_12:
        /*002c*/ 	.word	0x00000000
        /*0030*/ 	.short	0x0000
        /*0032*/ 	.short	0x0000
        /*0034*/ 	.byte	0x00, 0xf5, 0x21, 0x00


	//----- nvinfo : EIATTR_SPARSE_MMA_MASK
	.align		4
.L_13:
        /*0038*/ 	.byte	0x03, 0x50
        /*003a*/ 	.short	0x0000


	//----- nvinfo : EIATTR_MAXREG_COUNT
	.align		4
        /*003c*/ 	.byte	0x03, 0x1b
        /*003e*/ 	.short	0x00ff


	//----- nvinfo : EIATTR_NUM_BARRIERS
	.align		4
        /*0040*/ 	.byte	0x02, 0x4c
        /*0042*/ 	.byte	0x01
	.zero		1


	//----- nvinfo : EIATTR_MERCURY_ISA_VERSION
	.align		4
        /*0044*/ 	.byte	0x03, 0x5f
        /*0046*/ 	.short	0x0101


	//----- nvinfo : EIATTR_VRC_CTA_INIT_COUNT
	.align		4
        /*0048*/ 	.byte	0x02, 0x4a
	.zero		1
	.zero		1


	//----- nvinfo : EIATTR_EXIT_INSTR_OFFSETS
	.align		4
        /*004c*/ 	.byte	0x04, 0x1c
        /*004e*/ 	.short	(.L_15 - .L_14)


	//   ....[0]....
.L_14:
        /*0050*/ 	.word	0x00000330


	//   ....[1]....
        /*0054*/ 	.word	0x00000360


	//----- nvinfo : EIATTR_CBANK_PARAM_SIZE
	.align		4
.L_15:
        /*0058*/ 	.byte	0x03, 0x19
        /*005a*/ 	.short	0x0018


	//----- nvinfo : EIATTR_PARAM_CBANK
	.align		4
        /*005c*/ 	.byte	0x04, 0x0a
        /*005e*/ 	.short	(.L_17 - .L_16)
	.align		4
.L_16:
        /*0060*/ 	.word	index@(.nv.constant0._Z1fPiiS_)
        /*0064*/ 	.short	0x0380
        /*0066*/ 	.short	0x0018


	//----- nvinfo : EIATTR_SW_WAR
	.align		4
.L_17:
        /*0068*/ 	.byte	0x04, 0x36
        /*006a*/ 	.short	(.L_19 - .L_18)
.L_18:
        /*006c*/ 	.word	0x00000008
.L_19:


//--------------------- .nv.callgraph             --------------------------
	.section	.nv.callgraph,"",@"SHT_CUDA_CALLGRAPH"
	.align	4
	.sectionentsize	8
	.align		4
        /*0000*/ 	.word	0x00000000
	.align		4
        /*0004*/ 	.word	0xffffffff
	.align		4
        /*0008*/ 	.word	0x00000000
	.align		4
        /*000c*/ 	.word	0xfffffffe
	.align		4
        /*0010*/ 	.word	0x00000000
	.align		4
        /*0014*/ 	.word	0xfffffffd
	.align		4
        /*0018*/ 	.word	0x00000000
	.align		4
        /*001c*/ 	.word	0xfffffffc


//--------------------- .text._Z1fPiiS_           --------------------------
	.section	.text._Z1fPiiS_,"ax",@progbits
	.align	128
        .global         _Z1fPiiS_
        .type           _Z1fPiiS_,@function
        .size           _Z1fPiiS_,(.L_x_2 - _Z1fPiiS_)
        .other          _Z1fPiiS_,@"STO_CUDA_ENTRY STV_DEFAULT"
_Z1fPiiS_:
.text._Z1fPiiS_:
[----:B------:R-:W-:Y:S01]  /*0000*/  LDC R1, c[0x0][0x37c] ;  /* 0x0000df00ff017b82 */ /* 0x000fe20000000800 */
[----:B------:R-:W0:Y:S01]  /*0010*/  S2R R8, SR_TID.X ;  /* 0x0000000000087919 */ /* 0x000e220000002100 */
[----:B------:R-:W0:Y:S06]  /*0020*/  LDCU UR8, c[0x0][0x360] ;  /* 0x00006c00ff0877ac */ /* 0x000e2c0008000800 */
[----:B------:R-:W1:Y:S01]  /*0030*/  LDC.64 R2, c[0x0][0x380] ;  /* 0x0000e000ff027b82 */ /* 0x000e620000000a00 */
[----:B------:R-:W-:Y:S01]  /*0040*/  IMAD.MOV.U32 R4, RZ, RZ, RZ ;  /* 0x000000ffff047224 */ /* 0x000fe200078e00ff */
[----:B------:R-:W0:Y:S01]  /*0050*/  S2R R15, SR_CTAID.X ;  /* 0x00000000000f7919 */ /* 0x000e220000002500 */
[----:B------:R-:W2:Y:S01]  /*0060*/  LDCU UR4, c[0x0][0x388] ;  /* 0x00007100ff0477ac */ /* 0x000ea20008000800 */
[----:B------:R-:W-:Y:S01]  /*0070*/  IMAD.MOV.U32 R6, RZ, RZ, RZ ;  /* 0x000000ffff067224 */ /* 0x000fe200078e00ff */
[----:B------:R-:W3:Y:S01]  /*0080*/  LDCU.64 UR6, c[0x0][0x358] ;  /* 0x00006b00ff0677ac */ /* 0x000ee20008000a00 */
[----:B0-----:R-:W-:-:S04]  /*0090*/  IMAD R0, R15, UR8, R8 ;  /* 0x000000080f007c24 */ /* 0x001fc8000f8e0208 */
[----:B------:R-:W-:-:S04]  /*00a0*/  IMAD.SHL.U32 R5, R0, 0x2, RZ ;  /* 0x0000000200057824 */ /* 0x000fc800078e00ff */
[C---:B------:R-:W-:Y:S01]  /*00b0*/  VIADD R10, R5.reuse, 0x1 ;  /* 0x00000001050a7836 */ /* 0x040fe20000000000 */
[C---:B--2---:R-:W-:Y:S01]  /*00c0*/  ISETP.GE.U32.AND P0, PT, R5.reuse, UR4, PT ;  /* 0x0000000405007c0c */ /* 0x044fe2000bf06070 */
[----:B-1----:R-:W-:-:S03]  /*00d0*/  IMAD.WIDE.U32 R2, R5, 0x4, R2 ;  /* 0x0000000405027825 */ /* 0x002fc600078e0002 */
[----:B------:R-:W-:-:S09]  /*00e0*/  ISETP.GE.U32.AND P1, PT, R10, UR4, PT ;  /* 0x000000040a007c0c */ /* 0x000fd2000bf26070 */
[----:B---3--:R-:W2:Y:S04]  /*00f0*/  @!P0 LDG.E R4, desc[UR6][R2.64] ;  /* 0x0000000602048981 */ /* 0x008ea8000c1e1900 */
[----:B------:R-:W3:Y:S01]  /*0100*/  @!P1 LDG.E R6, desc[UR6][R2.64+0x4] ;  /* 0x0000040602069981 */ /* 0x000ee2000c1e1900 */
[----:B------:R-:W0:Y:S01]  /*0110*/  S2UR UR5, SR_CgaCtaId ;  /* 0x00000000000579c3 */ /* 0x000e220000008800 */
[----:B------:R-:W-:Y:S01]  /*0120*/  UMOV UR4, 0x400 ;  /* 0x0000040000047882 */ /* 0x000fe20000000000 */
[----:B------:R-:W-:Y:S01]  /*0130*/  IMAD.U32 R0, RZ, RZ, UR8 ;  /* 0x00000008ff007e24 */ /* 0x000fe2000f8e00ff */
[----:B------:R-:W-:-:S03]  /*0140*/  LEA R9, R8, 0x2, 0x1 ;  /* 0x0000000208097811 */ /* 0x000fc600078e08ff */
[----:B------:R-:W-:Y:S01]  /*0150*/  IMAD.SHL.U32 R17, R0, 0x2, RZ ;  /* 0x0000000200117824 */ /* 0x000fe200078e00ff */
[----:B0-----:R-:W-:-:S06]  /*0160*/  ULEA UR4, UR5, UR4, 0x18 ;  /* 0x0000000405047291 */ /* 0x001fcc000f8ec0ff */
[----:B------:R-:W-:-:S05]  /*0170*/  LEA R7, R8, UR4, 0x3 ;  /* 0x0000000408077c11 */ /* 0x000fca000f8e18ff */
[----:B--2---:R0:W-:Y:S04]  /*0180*/  STS [R7], R4 ;  /* 0x0000000407007388 */ /* 0x0041e80000000800 */
[----:B---3--:R0:W-:Y:S01]  /*0190*/  STS [R7+0x4], R6 ;  /* 0x0000040607007388 */ /* 0x0081e20000000800 */
[----:B------:R-:W-:Y:S06]  /*01a0*/  BAR.SYNC.DEFER_BLOCKING 0x0 ;  /* 0x0000000000007b1d */ /* 0x000fec0000010000 */
.L_x_0:
[----:B------:R-:W-:-:S05]  /*01b0*/  IMAD R11, R9, R0, RZ ;  /* 0x00000000090b7224 */ /* 0x000fca00078e02ff */
[----:B0-----:R-:W-:-:S04]  /*01c0*/  IADD3 R4, PT, PT, R11, -0x1, R0 ;  /* 0xffffffff0b047810 */ /* 0x001fc80007ffe000 */
[----:B------:R-:W-:-:S13]  /*01d0*/  ISETP.GE.U32.AND P0, PT, R4, R17, PT ;  /* 0x000000110400720c */ /* 0x000fda0003f06070 */
[----:B------:R-:W-:-:S05]  /*01e0*/  @!P0 LEA R11, R11, UR4, 0x2 ;  /* 0x000000040b0b8c11 */ /* 0x000fca000f8e10ff */
[----:B------:R-:W-:Y:S02]  /*01f0*/  @!P0 IMAD R4, R0, 0x4, R11 ;  /* 0x0000000400048824 */ /* 0x000fe400078e020b */
[----:B------:R-:W-:Y:S04]  /*0200*/  @!P0 LDS R11, [R11+-0x4] ;  /* 0xfffffc000b0b8984 */ /* 0x000fe80000000800 */
[----:B------:R-:W0:Y:S02]  /*0210*/  @!P0 LDS R6, [R4+-0x4] ;  /* 0xfffffc0004068984 */ /* 0x000e240000000800 */
[----:B0-----:R-:W-:-:S05]  /*0220*/  @!P0 IMAD.IADD R13, R11, 0x1, R6 ;  /* 0x000000010b0d8824 */ /* 0x001fca00078e0206 */
[----:B------:R1:W-:Y:S01]  /*0230*/  @!P0 STS [R4+-0x4], R13 ;  /* 0xfffffc0d04008388 */ /* 0x0003e20000000800 */
[----:B------:R-:W-:Y:S01]  /*0240*/  BAR.SYNC.DEFER_BLOCKING 0x0 ;  /* 0x0000000000007b1d */ /* 0x000fe20000010000 */
[----:B------:R-:W-:Y:S02]  /*0250*/  ISETP.GT.U32.AND P0, PT, R0, 0x1, PT ;  /* 0x000000010000780c */ /* 0x000fe40003f04070 */
[----:B------:R-:W-:-:S11]  /*0260*/  SHF.R.U32.HI R0, RZ, 0x1, R0 ;  /* 0x00000001ff007819 */ /* 0x000fd60000011600 */
[----:B-1----:R-:W-:Y:S05]  /*0270*/  @P0 BRA `(.L_x_0) ;  /* 0xfffffffc00cc0947 */ /* 0x002fea000383ffff */
[----:B------:R-:W0:Y:S01]  /*0280*/  LDCU UR5, c[0x0][0x388] ;  /* 0x00007100ff0577ac */ /* 0x000e220008000800 */
[----:B------:R-:W-:-:S13]  /*0290*/  ISETP.NE.AND P0, PT, R8, RZ, PT ;  /* 0x000000ff0800720c */ /* 0x000fda0003f05270 */
[----:B------:R-:W-:Y:S02]  /*02a0*/  @!P0 LEA R0, R17, UR4, 0x2 ;  /* 0x0000000411008c11 */ /* 0x000fe4000f8e10ff */
[----:B0-----:R-:W-:-:S03]  /*02b0*/  ISETP.GE.U32.AND P1, PT, R5, UR5, PT ;  /* 0x0000000505007c0c */ /* 0x001fc6000bf26070 */
[----:B------:R-:W0:Y:S01]  /*02c0*/  @!P0 LDS R9, [R0+-0x4] ;  /* 0xfffffc0000098984 */ /* 0x000e220000000800 */
[----:B------:R-:W1:Y:S01]  /*02d0*/  @!P0 LDC.64 R4, c[0x0][0x390] ;  /* 0x0000e400ff048b82 */ /* 0x000e620000000a00 */
[----:B------:R-:W-:-:S08]  /*02e0*/  ISETP.GE.U32.AND P2, PT, R10, UR5, PT ;  /* 0x000000050a007c0c */ /* 0x000fd0000bf46070 */
[----:B------:R-:W2:Y:S01]  /*02f0*/  @!P1 LDS R11, [R7] ;  /* 0x00000000070b9984 */ /* 0x000ea20000000800 */
[----:B-1----:R-:W-:-:S05]  /*0300*/  @!P0 IMAD.WIDE.U32 R4, R15, 0x4, R4 ;  /* 0x000000040f048825 */ /* 0x002fca00078e0004 */
[----:B0-----:R0:W-:Y:S04]  /*0310*/  @!P0 STG.E desc[UR6][R4.64], R9 ;  /* 0x0000000904008986 */ /* 0x0011e8000c101906 */
[----:B--2---:R0:W-:Y:S01]  /*0320*/  @!P1 STG.E desc[UR6][R2.64], R11 ;  /* 0x0000000b02009986 */ /* 0x0041e2000c101906 */
[----:B------:R-:W-:Y:S05]  /*0330*/  @P2 EXIT ;  /* 0x000000000000294d */ /* 0x000fea0003800000 */
[----:B------:R-:W1:Y:S04]  /*0340*/  LDS R7, [R7+0x4] ;  /* 0x0000040007077984 */ /* 0x000e680000000800 */
[----:B-1----:R-:W-:Y:S01]  /*0350*/  STG.E desc[UR6][R2.64+0x4], R7 ;  /* 0x0000040702007986 */ /* 0x002fe2000c101906 */
[----:B------:R-:W-:Y:S05]  /*0360*/  EXIT ;  /* 0x000000000000794d */ /* 0x000fea0003800000 */
.L_x_1:
[----:B------:R-:W-:-:S00]  /*0370*/  BRA `(.L_x_1) ;  /* 0xfffffffc00fc7947 */ /* 0x000fc0000383ffff */
[----:B------:R-:W-:-:S00]  /*0380*/  NOP ;  /* 0x0000000000007918 */ /* 0x000fc00000000000 */
[----:B------:R-:W-:-:S00]  /*0390*/  NOP ;  /* 0x0000000000007918 */ /* 0x000fc00000000000 */
[----:B------:R-:W-:-:S00]  /*03a0*/  NOP ;  /* 0x0000000000007918 */ /* 0x000fc00000000000 */
[----:B------:R-:W-:-:S00]  /*03b0*/  NOP ;  /* 0x0000000000007918 */ /* 0x000fc00000000000 */
[----:B------:R-:W-:-:S00]  /*03c0*/  NOP ;  /* 0x0000000000007918 */ /* 0x000fc00000000000 */
[----:B------:R-:W-:-:S00]  /*03d0*/  NOP ;  /* 0x0000000000007918 */ /* 0x000fc00000000000 */
[----:B------:R-:W-:-:S00]  /*03e0*/  NOP ;  /* 0x0000000000007918 */ /* 0x000fc00000000000 */
[----:B------:R-:W-:-:S00]  /*03f0*/  NOP ;  /* 0x0000000000007918 */ /* 0x000fc00000000000 */
.L_x_2:


//--------------------- .nv.shared._Z1fPiiS_      --------------------------
	.section	.nv.shared._Z1fPiiS_,"aw",@nobits
	.sectionflags	@""
	.align	16
	.zero		1024


//--------------------- .nv.shared.reserved.0     --------------------------
	.section	.nv.shared.reserved.0,"aw",@nobits
	.weak		__nv_reservedSMEM_offset_0_alias
	.size		__nv_reservedSMEM_offset_0_alias, 0, 64
	.other		__nv_reservedSMEM_offset_0_alias,@"STO_CUDA_RESERVED_SHARED STV_DEFAULT"
__nv_reservedSMEM_offset_0_alias:
	.zero		0
	.zero		64


//--------------------- .nv.constant0._Z1fPiiS_   --------------------------
	.section	.nv.constant0._Z1fPiiS_,"a",@progbits
	.sectionflags	@""
	.align	4
.nv.constant0._Z1fPiiS_:
	.zero		920


//--------------------- SYMBOLS --------------------------

	.type		.nv.reservedSmem.offset0,@object
	.size		.nv.reservedSmem.offset0,0x4
	.type		.nv.reservedSmem.cap,@object
	.size		.nv.reservedSmem.cap,0x4
